	.headerflags	@"EF_CUDA_TEXMODE_UNIFIED EF_CUDA_64BIT_ADDRESS EF_CUDA_ACCELERATORS EF_CUDA_SM90 EF_CUDA_VIRTUAL_SM(EF_CUDA_SM90)"
	.elftype	@"ET_EXEC"


//--------------------- .nv.info                  --------------------------
	.section	.nv.info,"",@"SHT_CUDA_INFO"
	.align	4


	//----- nvinfo : EIATTR_REGCOUNT
	.align		4
        /*0000*/ 	.byte	0x04, 0x2f
        /*0002*/ 	.short	(.L_3 - .L_2)
	.align		4
.L_2:
        /*0004*/ 	.word	index@(triton_poi_fused__native_batch_norm_legit_no_training_add_relu_13)
        /*0008*/ 	.word	0x00000014


	//----- nvinfo : EIATTR_MIN_STACK_SIZE
	.align		4
.L_3:
        /*000c*/ 	.byte	0x04, 0x12
        /*000e*/ 	.short	(.L_5 - .L_4)
	.align		4
.L_4:
        /*0010*/ 	.word	index@(triton_poi_fused__native_batch_norm_legit_no_training_add_relu_13)
        /*0014*/ 	.word	0x00000000


	//----- nvinfo : EIATTR_FRAME_SIZE
	.align		4
.L_5:
        /*0018*/ 	.byte	0x04, 0x11
        /*001a*/ 	.short	(.L_7 - .L_6)
	.align		4
.L_6:
        /*001c*/ 	.word	index@(triton_poi_fused__native_batch_norm_legit_no_training_add_relu_13)
        /*0020*/ 	.word	0x00000000


	//----- nvinfo : EIATTR_MIN_STACK_SIZE
	.align		4
.L_7:
        /*0024*/ 	.byte	0x04, 0x12
        /*0026*/ 	.short	(.L_9 - .L_8)
	.align		4
.L_8:
        /*0028*/ 	.word	index@(triton_poi_fused__native_batch_norm_legit_no_training_add_relu_13)
        /*002c*/ 	.word	0x00000000
.L_9:


//--------------------- .nv.info.triton_poi_fused__native_batch_norm_legit_no_training_add_relu_13 --------------------------
	.section	.nv.info.triton_poi_fused__native_batch_norm_legit_no_training_add_relu_13,"",@"SHT_CUDA_INFO"
	.sectionflags	@""
	.align	4


	//----- nvinfo : EIATTR_CUDA_API_VERSION
	.align		4
        /*0000*/ 	.byte	0x04, 0x37
        /*0002*/ 	.short	(.L_11 - .L_10)
.L_10:
        /*0004*/ 	.word	0x0000007c


	//----- nvinfo : EIATTR_KPARAM_INFO
	.align		4
.L_11:
        /*0008*/ 	.byte	0x04, 0x17
        /*000a*/ 	.short	(.L_13 - .L_12)
.L_12:
        /*000c*/ 	.word	0x00000000
        /*0010*/ 	.short	0x0007
        /*0012*/ 	.short	0x0038
        /*0014*/ 	.byte	0x00, 0xf0, 0x11, 0x00


	//----- nvinfo : EIATTR_KPARAM_INFO
	.align		4
.L_13:
        /*0018*/ 	.byte	0x04, 0x17
        /*001a*/ 	.short	(.L_15 - .L_14)
.L_14:
        /*001c*/ 	.word	0x00000000
        /*0020*/ 	.short	0x0006
        /*0022*/ 	.short	0x0030
        /*0024*/ 	.byte	0x00, 0xf4, 0x21, 0x00


	//----- nvinfo : EIATTR_KPARAM_INFO
	.align		4
.L_15:
        /*0028*/ 	.byte	0x04, 0x17
        /*002a*/ 	.short	(.L_17 - .L_16)
.L_16:
        /*002c*/ 	.word	0x00000000
        /*0030*/ 	.short	0x0005
        /*0032*/ 	.short	0x0028
        /*0034*/ 	.byte	0x00, 0xf4, 0x21, 0x00


	//----- nvinfo : EIATTR_KPARAM_INFO
	.align		4
.L_17:
        /*0038*/ 	.byte	0x04, 0x17
        /*003a*/ 	.short	(.L_19 - .L_18)
.L_18:
        /*003c*/ 	.word	0x00000000
        /*0040*/ 	.short	0x0004
        /*0042*/ 	.short	0x0020
        /*0044*/ 	.byte	0x00, 0xf4, 0x21, 0x00


	//----- nvinfo : EIATTR_KPARAM_INFO
	.align		4
.L_19:
        /*0048*/ 	.byte	0x04, 0x17
        /*004a*/ 	.short	(.L_21 - .L_20)
.L_20:
        /*004c*/ 	.word	0x00000000
        /*0050*/ 	.short	0x0003
        /*0052*/ 	.short	0x0018
        /*0054*/ 	.byte	0x00, 0xf4, 0x21, 0x00


	//----- nvinfo : EIATTR_KPARAM_INFO
	.align		4
.L_21:
        /*0058*/ 	.byte	0x04, 0x17
        /*005a*/ 	.short	(.L_23 - .L_22)
.L_22:
        /*005c*/ 	.word	0x00000000
        /*0060*/ 	.short	0x0002
        /*0062*/ 	.short	0x0010
        /*0064*/ 	.byte	0x00, 0xf4, 0x21, 0x00


	//----- nvinfo : EIATTR_KPARAM_INFO
	.align		4
.L_23:
        /*0068*/ 	.byte	0x04, 0x17
        /*006a*/ 	.short	(.L_25 - .L_24)
.L_24:
        /*006c*/ 	.word	0x00000000
        /*0070*/ 	.short	0x0001
        /*0072*/ 	.short	0x0008
        /*0074*/ 	.byte	0x00, 0xf4, 0x21, 0x00


	//----- nvinfo : EIATTR_KPARAM_INFO
	.align		4
.L_25:
        /*0078*/ 	.byte	0x04, 0x17
        /*007a*/ 	.short	(.L_27 - .L_26)
.L_26:
        /*007c*/ 	.word	0x00000000
        /*0080*/ 	.short	0x0000
        /*0082*/ 	.short	0x0000
        /*0084*/ 	.byte	0x00, 0xf4, 0x21, 0x00


	//----- nvinfo : EIATTR_SPARSE_MMA_MASK
	.align		4
.L_27:
        /*0088*/ 	.byte	0x03, 0x50
        /*008a*/ 	.short	0x0000


	//----- nvinfo : EIATTR_MAXREG_COUNT
	.align		4
        /*008c*/ 	.byte	0x03, 0x1b
        /*008e*/ 	.short	0x00ff


	//----- nvinfo : EIATTR_EXIT_INSTR_OFFSETS
	.align		4
        /*0090*/ 	.byte	0x04, 0x1c
        /*0092*/ 	.short	(.L_29 - .L_28)


	//   ....[0]....
.L_28:
        /*0094*/ 	.word	0x00000420


	//----- nvinfo : EIATTR_REQNTID
	.align		4
.L_29:
        /*0098*/ 	.byte	0x04, 0x10
        /*009a*/ 	.short	(.L_31 - .L_30)
.L_30:
        /*009c*/ 	.word	0x00000100
        /*00a0*/ 	.word	0x00000001
        /*00a4*/ 	.word	0x00000001


	//----- nvinfo : EIATTR_CBANK_PARAM_SIZE
	.align		4
.L_31:
        /*00a8*/ 	.byte	0x03, 0x19
        /*00aa*/ 	.short	0x003c


	//----- nvinfo : EIATTR_PARAM_CBANK
	.align		4
        /*00ac*/ 	.byte	0x04, 0x0a
        /*00ae*/ 	.short	(.L_33 - .L_32)
	.align		4
.L_32:
        /*00b0*/ 	.word	index@(.nv.constant0.triton_poi_fused__native_batch_norm_legit_no_training_add_relu_13)
        /*00b4*/ 	.short	0x0210
        /*00b6*/ 	.short	0x003c


	//----- nvinfo : EIATTR_SW_WAR
	.align		4
.L_33:
        /*00b8*/ 	.byte	0x04, 0x36
        /*00ba*/ 	.short	(.L_35 - .L_34)
.L_34:
        /*00bc*/ 	.word	0x00000008
.L_35:


//--------------------- .nv.callgraph             --------------------------
	.section	.nv.callgraph,"",@"SHT_CUDA_CALLGRAPH"
	.align	4
	.sectionentsize	8
	.align		4
        /*0000*/ 	.word	0x00000000
	.align		4
        /*0004*/ 	.word	0xffffffff
	.align		4
        /*0008*/ 	.word	0x00000000
	.align		4
        /*000c*/ 	.word	0xfffffffe
	.align		4
        /*0010*/ 	.word	0x00000000
	.align		4
        /*0014*/ 	.word	0xfffffffd
	.align		4
        /*0018*/ 	.word	0x00000000
	.align		4
        /*001c*/ 	.word	0xfffffffc


//--------------------- .nv.constant4             --------------------------
	.section	.nv.constant4,"a",@progbits
	.align	8
	.align		8
.nv.constant4:
        /*0000*/ 	.dword	_$_str
	.align		8
        /*0008*/ 	.dword	_$_str_$_2


//--------------------- .text.triton_poi_fused__native_batch_norm_legit_no_training_add_relu_13 --------------------------
	.section	.text.triton_poi_fused__native_batch_norm_legit_no_training_add_relu_13,"ax",@progbits
	.align	128
        .global         triton_poi_fused__native_batch_norm_legit_no_training_add_relu_13
        .type           triton_poi_fused__native_batch_norm_legit_no_training_add_relu_13,@function
        .size           triton_poi_fused__native_batch_norm_legit_no_training_add_relu_13,(.L_x_1 - triton_poi_fused__native_batch_norm_legit_no_training_add_relu_13)
        .other          triton_poi_fused__native_batch_norm_legit_no_training_add_relu_13,@"STO_CUDA_ENTRY STV_DEFAULT"
triton_poi_fused__native_batch_norm_legit_no_training_add_relu_13:
.text.triton_poi_fused__native_batch_norm_legit_no_training_add_relu_13:
[----:B------:R-:W-:Y:S01]  /*0000*/  LDC R1, c[0x0][0x28] ;  /* 0x00000a00ff017b82 */ /* 0x000fe20000000800 */
[----:B------:R-:W1:Y:S07]  /*0010*/  S2R R0, SR_TID.X ;  /* 0x0000000000007919 */ /* 0x000e6e0000002100 */
[----:B------:R-:W2:Y:S01]  /*0020*/  LDC.64 R2, c[0x0][0x228] ;  /* 0x00008a00ff027b82 */ /* 0x000ea20000000a00 */
[----:B------:R-:W-:Y:S01]  /*0030*/  ULDC.64 UR4, c[0x0][0x208] ;  /* 0x0000820000047ab9 */ /* 0x000fe20000000a00 */
[----:B------:R-:W3:Y:S06]  /*0040*/  S2R R7, SR_CTAID.X ;  /* 0x0000000000077919 */ /* 0x000eec0000002500 */
[----:B------:R-:W4:Y:S08]  /*0050*/  LDC.64 R8, c[0x0][0x230] ;  /* 0x00008c00ff087b82 */ /* 0x000f300000000a00 */
[----:B------:R-:W5:Y:S08]  /*0060*/  LDC.64 R10, c[0x0][0x238] ;  /* 0x00008e00ff0a7b82 */ /* 0x000f700000000a00 */
[----:B------:R-:W4:Y:S01]  /*0070*/  LDC.64 R12, c[0x0][0x210] ;  /* 0x00008400ff0c7b82 */ /* 0x000f220000000a00 */
[----:B-1----:R-:W-:-:S02]  /*0080*/  SHF.L.U32 R0, R0, 0x1, RZ ;  /* 0x0000000100007819 */ /* 0x002fc400000006ff */
[----:B---3--:R-:W-:Y:S02]  /*0090*/  SHF.R.S32.HI R5, RZ, 0x16, R7 ;  /* 0x00000016ff057819 */ /* 0x008fe40000011407 */
[----:B------:R-:W-:Y:S02]  /*00a0*/  LOP3.LUT R0, R0, 0x1fe, RZ, 0xc0, !PT ;  /* 0x000001fe00007812 */ /* 0x000fe400078ec0ff */
[----:B------:R-:W-:Y:S02]  /*00b0*/  SGXT R5, R5, 0x1 ;  /* 0x000000010505781a */ /* 0x000fe40000000200 */
[----:B------:R-:W-:Y:S02]  /*00c0*/  LEA R0, R7, R0, 0x9 ;  /* 0x0000000007007211 */ /* 0x000fe400078e48ff */
[----:B------:R-:W1:Y:S02]  /*00d0*/  LDC.64 R6, c[0x0][0x220] ;  /* 0x00008800ff067b82 */ /* 0x000e640000000a00 */
[----:B------:R-:W-:-:S04]  /*00e0*/  LEA.HI R5, R5, R0, RZ, 0x7 ;  /* 0x0000000005057211 */ /* 0x000fc800078f38ff */
[----:B------:R-:W-:-:S04]  /*00f0*/  LOP3.LUT R5, R5, 0xffffff80, RZ, 0xc0, !PT ;  /* 0xffffff8005057812 */ /* 0x000fc800078ec0ff */
[----:B------:R-:W-:Y:S02]  /*0100*/  IADD3 R15, R0, -R5, RZ ;  /* 0x80000005000f7210 */ /* 0x000fe40007ffe0ff */
[----:B------:R-:W3:Y:S03]  /*0110*/  LDC.64 R4, c[0x0][0x218] ;  /* 0x00008600ff047b82 */ /* 0x000ee60000000a00 */
[----:B--2---:R-:W-:-:S06]  /*0120*/  IMAD.WIDE R2, R15, 0x4, R2 ;  /* 0x000000040f027825 */ /* 0x004fcc00078e0202 */
[----:B------:R-:W2:Y:S01]  /*0130*/  LDG.E.EL.64 R2, desc[UR4][R2.64] ;  /* 0x0000000402027981 */ /* 0x000ea2000c2e1b00 */
[----:B-1----:R-:W-:-:S04]  /*0140*/  IMAD.WIDE R6, R15, 0x4, R6 ;  /* 0x000000040f067825 */ /* 0x002fc800078e0206 */
[C---:B----4-:R-:W-:Y:S02]  /*0150*/  IMAD.WIDE R8, R15.reuse, 0x4, R8 ;  /* 0x000000040f087825 */ /* 0x050fe400078e0208 */
[----:B------:R-:W4:Y:S02]  /*0160*/  LDG.E.EL.64 R6, desc[UR4][R6.64] ;  /* 0x0000000406067981 */ /* 0x000f24000c2e1b00 */
[----:B-----5:R-:W-:Y:S02]  /*0170*/  IMAD.WIDE R10, R15, 0x4, R10 ;  /* 0x000000040f0a7825 */ /* 0x020fe400078e020a */
[----:B------:R-:W5:Y:S02]  /*0180*/  LDG.E.EL.64 R8, desc[UR4][R8.64] ;  /* 0x0000000408087981 */ /* 0x000f64000c2e1b00 */
[C---:B---3--:R-:W-:Y:S02]  /*0190*/  IMAD.WIDE R4, R0.reuse, 0x4, R4 ;  /* 0x0000000400047825 */ /* 0x048fe400078e0204 */
[----:B------:R-:W5:Y:S04]  /*01a0*/  LDG.E.EL.64 R10, desc[UR4][R10.64] ;  /* 0x000000040a0a7981 */ /* 0x000f68000c2e1b00 */
[----:B------:R-:W4:Y:S01]  /*01b0*/  LDG.E.64 R4, desc[UR4][R4.64] ;  /* 0x0000000404047981 */ /* 0x000f22000c1e1b00 */
[----:B0-----:R-:W-:-:S06]  /*01c0*/  IMAD.WIDE R12, R0, 0x4, R12 ;  /* 0x00000004000c7825 */ /* 0x001fcc00078e020c */
[----:B------:R-:W3:Y:S01]  /*01d0*/  LDG.E.64 R12, desc[UR4][R12.64] ;  /* 0x000000040c0c7981 */ /* 0x000ee2000c1e1b00 */
[----:B------:R-:W-:Y:S01]  /*01e0*/  HFMA2.MMA R16, -RZ, RZ, 1.625, 0 ;  /* 0x3e800000ff107435 */ /* 0x000fe200000001ff */
[----:B--2---:R-:W-:Y:S01]  /*01f0*/  FADD R2, R2, 9.9999997473787516356e-06 ;  /* 0x3727c5ac02027421 */ /* 0x004fe20000000000 */
[----:B------:R-:W-:-:S03]  /*0200*/  FADD R3, R3, 9.9999997473787516356e-06 ;  /* 0x3727c5ac03037421 */ /* 0x000fc60000000000 */
[----:B------:R-:W0:Y:S08]  /*0210*/  MUFU.SQRT R14, R2 ;  /* 0x00000002000e7308 */ /* 0x000e300000002000 */
[----:B------:R1:W2:Y:S01]  /*0220*/  MUFU.SQRT R15, R3 ;  /* 0x00000003000f7308 */ /* 0x0002a20000002000 */
[C---:B0-----:R-:W-:Y:S02]  /*0230*/  FSETP.GT.AND P0, PT, R14.reuse, 8.50705917302346158658e+37, PT ;  /* 0x7e8000000e00780b */ /* 0x041fe40003f04000 */
[----:B------:R-:W-:Y:S01]  /*0240*/  FSETP.GEU.AND P2, PT, R14, 1.175494350822287508e-38, PT ;  /* 0x008000000e00780b */ /* 0x000fe20003f4e000 */
[----:B-1----:R-:W0:Y:S01]  /*0250*/  LDC.64 R2, c[0x0][0x240] ;  /* 0x00009000ff027b82 */ /* 0x002e220000000a00 */
[----:B--2---:R-:W-:-:S02]  /*0260*/  FSETP.GT.AND P1, PT, R15, 8.50705917302346158658e+37, PT ;  /* 0x7e8000000f00780b */ /* 0x004fc40003f24000 */
[----:B------:R-:W-:-:S07]  /*0270*/  FSETP.GEU.AND P3, PT, R15, 1.175494350822287508e-38, PT ;  /* 0x008000000f00780b */ /* 0x000fce0003f6e000 */
[----:B------:R-:W-:-:S04]  /*0280*/  @P0 FMUL R14, R14, 0.25 ;  /* 0x3e8000000e0e0820 */ /* 0x000fc80000400000 */
[----:B------:R-:W-:Y:S01]  /*0290*/  @!P2 FMUL R14, R14, 16777216 ;  /* 0x4b8000000e0ea820 */ /* 0x000fe20000400000 */
[----:B------:R-:W-:-:S04]  /*02a0*/  @P1 FMUL R15, R15, 0.25 ;  /* 0x3e8000000f0f1820 */ /* 0x000fc80000400000 */
[----:B------:R-:W-:Y:S01]  /*02b0*/  @!P3 FMUL R15, R15, 16777216 ;  /* 0x4b8000000f0fb820 */ /* 0x000fe20000400000 */
[----:B------:R-:W1:Y:S01]  /*02c0*/  MUFU.RCP R14, R14 ;  /* 0x0000000e000e7308 */ /* 0x000e620000001000 */
[----:B------:R-:W-:-:S07]  /*02d0*/  FSEL R17, R16, 1, P0 ;  /* 0x3f80000010117808 */ /* 0x000fce0000000000 */
[----:B------:R-:W2:Y:S01]  /*02e0*/  MUFU.RCP R15, R15 ;  /* 0x0000000f000f7308 */ /* 0x000ea20000001000 */
[----:B------:R-:W-:Y:S01]  /*02f0*/  FSEL R16, R16, 1, P1 ;  /* 0x3f80000010107808 */ /* 0x000fe20000800000 */
[----:B------:R-:W-:Y:S01]  /*0300*/  @!P2 FMUL R17, R17, 16777216 ;  /* 0x4b8000001111a820 */ /* 0x000fe20000400000 */
[----:B----4-:R-:W-:-:S03]  /*0310*/  FADD R4, R4, -R6 ;  /* 0x8000000604047221 */ /* 0x010fc60000000000 */
[----:B------:R-:W-:Y:S01]  /*0320*/  @!P3 FMUL R16, R16, 16777216 ;  /* 0x4b8000001010b820 */ /* 0x000fe20000400000 */
[----:B-1----:R-:W-:Y:S01]  /*0330*/  FMUL R17, R14, R17 ;  /* 0x000000110e117220 */ /* 0x002fe20000400000 */
[----:B------:R-:W-:-:S03]  /*0340*/  FADD R5, R5, -R7 ;  /* 0x8000000705057221 */ /* 0x000fc60000000000 */
[----:B------:R-:W-:Y:S01]  /*0350*/  FMUL R17, R4, R17 ;  /* 0x0000001104117220 */ /* 0x000fe20000400000 */
[----:B--2---:R-:W-:-:S03]  /*0360*/  FMUL R16, R15, R16 ;  /* 0x000000100f107220 */ /* 0x004fc60000400000 */
[----:B-----5:R-:W-:Y:S01]  /*0370*/  FFMA R17, R8, R17, R10 ;  /* 0x0000001108117223 */ /* 0x020fe2000000000a */
[----:B------:R-:W-:-:S04]  /*0380*/  FMUL R16, R5, R16 ;  /* 0x0000001005107220 */ /* 0x000fc80000400000 */
[----:B------:R-:W-:Y:S01]  /*0390*/  FFMA R16, R9, R16, R11 ;  /* 0x0000001009107223 */ /* 0x000fe2000000000b */
[----:B---3--:R-:W-:Y:S01]  /*03a0*/  FSETP.GEU.AND P0, PT, R17, -R12, PT ;  /* 0x8000000c1100720b */ /* 0x008fe20003f0e000 */
[----:B------:R-:W-:Y:S02]  /*03b0*/  FADD R12, R12, R17 ;  /* 0x000000110c0c7221 */ /* 0x000fe40000000000 */
[----:B------:R-:W-:Y:S01]  /*03c0*/  FADD R4, R13, R16 ;  /* 0x000000100d047221 */ /* 0x000fe20000000000 */
[----:B------:R-:W-:Y:S01]  /*03d0*/  FSETP.GEU.AND P1, PT, R16, -R13, PT ;  /* 0x8000000d1000720b */ /* 0x000fe20003f2e000 */
[----:B0-----:R-:W-:Y:S01]  /*03e0*/  IMAD.WIDE R2, R0, 0x4, R2 ;  /* 0x0000000400027825 */ /* 0x001fe200078e0202 */
[----:B------:R-:W-:Y:S02]  /*03f0*/  FSEL R12, R12, RZ, P0 ;  /* 0x000000ff0c0c7208 */ /* 0x000fe40000000000 */
[----:B------:R-:W-:-:S05]  /*0400*/  FSEL R13, R4, RZ, P1 ;  /* 0x000000ff040d7208 */ /* 0x000fca0000800000 */
[----:B------:R-:W-:Y:S01]  /*0410*/  STG.E.64 desc[UR4][R2.64], R12 ;  /* 0x0000000c02007986 */ /* 0x000fe2000c101b04 */
[----:B------:R-:W-:Y:S05]  /*0420*/  EXIT ;  /* 0x000000000000794d */ /* 0x000fea0003800000 */
.L_x_0:
[----:B------:R-:W-:-:S00]  /*0430*/  BRA `(.L_x_0) ;  /* 0xfffffffc00fc7947 */ /* 0x000fc0000383ffff */
[----:B------:R-:W-:-:S00]  /*0440*/  NOP ;  /* 0x0000000000007918 */ /* 0x000fc00000000000 */
        /* <DEDUP_REMOVED lines=11> */
.L_x_1:


//--------------------- .nv.global.init           --------------------------
	.section	.nv.global.init,"aw",@progbits
.nv.global.init:
	.type		_$_str,@object
	.size		_$_str,(_$_str_$_2 - _$_str)
_$_str:
        /*0000*/ 	.byte	0x5f, 0x5f, 0x43, 0x55, 0x44, 0x41, 0x5f, 0x46, 0x54, 0x5a, 0x00
	.type		_$_str_$_2,@object
	.size		_$_str_$_2,(.L_1 - _$_str_$_2)
_$_str_$_2:
        /*000b*/ 	.byte	0x5f, 0x5f, 0x43, 0x55, 0x44, 0x41, 0x5f, 0x50, 0x52, 0x45, 0x43, 0x5f, 0x53, 0x51, 0x52, 0x54
        /*001b*/ 	.byte	0x00
.L_1:


//--------------------- .nv.constant0.triton_poi_fused__native_batch_norm_legit_no_training_add_relu_13 --------------------------
	.section	.nv.constant0.triton_poi_fused__native_batch_norm_legit_no_training_add_relu_13,"a",@progbits
	.sectionflags	@""
	.align	4
.nv.constant0.triton_poi_fused__native_batch_norm_legit_no_training_add_relu_13:
	.zero		588
